//
// Generated by NVIDIA NVVM Compiler
//
// Compiler Build ID: CL-36424714
// Cuda compilation tools, release 13.0, V13.0.88
// Based on NVVM 20.0.0
//

.version 9.0
.target sm_100
.address_size 64

	// .globl	_Z25unique_idx_calc_threadIdxPi
.extern .func  (.param .b32 func_retval0) vprintf
(
	.param .b64 vprintf_param_0,
	.param .b64 vprintf_param_1
)
;
.global .align 1 .b8 $str[29] = {116, 104, 114, 101, 97, 100, 73, 100, 120, 32, 58, 32, 37, 100, 44, 32, 118, 97, 108, 117, 101, 32, 58, 32, 37, 100, 32, 10};
.global .align 1 .b8 $str$1[54] = {98, 108, 111, 99, 107, 73, 100, 120, 32, 58, 32, 37, 100, 44, 32, 116, 104, 114, 101, 97, 100, 73, 100, 120, 32, 58, 32, 37, 100, 32, 44, 103, 105, 100, 32, 58, 32, 37, 100, 44, 32, 118, 97, 108, 117, 101, 32, 58, 32, 37, 100, 32, 10};

.visible .entry _Z25unique_idx_calc_threadIdxPi(
	.param .u64 .ptr .align 1 _Z25unique_idx_calc_threadIdxPi_param_0
)
{
	.local .align 8 .b8 	__local_depot0[8];
	.reg .b64 	%SP;
	.reg .b64 	%SPL;
	.reg .b32 	%r<5>;
	.reg .b64 	%rd<9>;

	mov.u64 	%SPL, __local_depot0;
	cvta.local.u64 	%SP, %SPL;
	ld.param.u64 	%rd1, [_Z25unique_idx_calc_threadIdxPi_param_0];
	cvta.to.global.u64 	%rd2, %rd1;
	add.u64 	%rd3, %SP, 0;
	add.u64 	%rd4, %SPL, 0;
	mov.u32 	%r1, %tid.x;
	mul.wide.u32 	%rd5, %r1, 4;
	add.s64 	%rd6, %rd2, %rd5;
	ld.global.u32 	%r2, [%rd6];
	st.local.v2.u32 	[%rd4], {%r1, %r2};
	mov.u64 	%rd7, $str;
	cvta.global.u64 	%rd8, %rd7;
	{ // callseq 0, 0
	.param .b64 param0;
	st.param.b64 	[param0], %rd8;
	.param .b64 param1;
	st.param.b64 	[param1], %rd3;
	.param .b32 retval0;
	call.uni (retval0), 
	vprintf, 
	(
	param0, 
	param1
	);
	ld.param.b32 	%r3, [retval0];
	} // callseq 0
	ret;

}
	// .globl	_Z22unique_gid_calculationPi
.visible .entry _Z22unique_gid_calculationPi(
	.param .u64 .ptr .align 1 _Z22unique_gid_calculationPi_param_0
)
{
	.local .align 16 .b8 	__local_depot1[16];
	.reg .b64 	%SP;
	.reg .b64 	%SPL;
	.reg .b32 	%r<8>;
	.reg .b64 	%rd<9>;

	mov.u64 	%SPL, __local_depot1;
	cvta.local.u64 	%SP, %SPL;
	ld.param.u64 	%rd1, [_Z22unique_gid_calculationPi_param_0];
	cvta.to.global.u64 	%rd2, %rd1;
	add.u64 	%rd3, %SP, 0;
	add.u64 	%rd4, %SPL, 0;
	mov.u32 	%r1, %tid.x;
	mov.u32 	%r2, %ctaid.x;
	mov.u32 	%r3, %ntid.x;
	mad.lo.s32 	%r4, %r2, %r3, %r1;
	mul.wide.s32 	%rd5, %r4, 4;
	add.s64 	%rd6, %rd2, %rd5;
	ld.global.u32 	%r5, [%rd6];
	st.local.v4.u32 	[%rd4], {%r2, %r1, %r4, %r5};
	mov.u64 	%rd7, $str$1;
	cvta.global.u64 	%rd8, %rd7;
	{ // callseq 1, 0
	.param .b64 param0;
	st.param.b64 	[param0], %rd8;
	.param .b64 param1;
	st.param.b64 	[param1], %rd3;
	.param .b32 retval0;
	call.uni (retval0), 
	vprintf, 
	(
	param0, 
	param1
	);
	ld.param.b32 	%r6, [retval0];
	} // callseq 1
	ret;

}


// ===== COMPILED SASS (sm_100) =====

	.target	sm_100

	.elftype	@"ET_EXEC"


//--------------------- .note.nv.tkinfo           --------------------------
	.section	.note.nv.tkinfo,"",@"SHT_NOTE"
	.sectionflags	@"SHF_NOTE_NV_TKINFO"
	.tkinfo
        /*0018*/ 	.word	0x00000002
        /*0030*/ 	.string	""
        /*0030*/ 	.string	"ptxas"
        /*0030*/ 	.string	"Cuda compilation tools, release 13.0, V13.0.88"
        /*0030*/ 	.string	"Build cuda_13.0.r13.0/compiler.36424714_0"
        /*0030*/ 	.string	"-arch sm_100 -m 64 "



//--------------------- .note.nv.cuinfo           --------------------------
	.section	.note.nv.cuinfo,"",@"SHT_NOTE"
	.sectionflags	@"SHF_NOTE_NV_CUINFO"
        /*0018*/ 	.short	0x0002
        /*001a*/ 	.short	0x0064
        /*001c*/ 	.short	0x0082
	.zero		2


//--------------------- .nv.info                  --------------------------
	.section	.nv.info,"",@"SHT_CUDA_INFO"
	.align	4


	//----- nvinfo : EIATTR_REGCOUNT
	.align		4
        /*0000*/ 	.byte	0x04, 0x2f
        /*0002*/ 	.short	(.L_3 - .L_2)
	.align		4
.L_2:
        /*0004*/ 	.word	index@(_Z25unique_idx_calc_threadIdxPi)
        /*0008*/ 	.word	0x00000018


	//----- nvinfo : EIATTR_FRAME_SIZE
	.align		4
.L_3:
        /*000c*/ 	.byte	0x04, 0x11
        /*000e*/ 	.short	(.L_5 - .L_4)
	.align		4
.L_4:
        /*0010*/ 	.word	index@(_Z25unique_idx_calc_threadIdxPi)
        /*0014*/ 	.word	0x00000008


	//----- nvinfo : EIATTR_REGCOUNT
	.align		4
.L_5:
        /*0018*/ 	.byte	0x04, 0x2f
        /*001a*/ 	.short	(.L_7 - .L_6)
	.align		4
.L_6:
        /*001c*/ 	.word	index@(_Z22unique_gid_calculationPi)
        /*0020*/ 	.word	0x00000018


	//----- nvinfo : EIATTR_FRAME_SIZE
	.align		4
.L_7:
        /*0024*/ 	.byte	0x04, 0x11
        /*0026*/ 	.short	(.L_9 - .L_8)
	.align		4
.L_8:
        /*0028*/ 	.word	index@(_Z22unique_gid_calculationPi)
        /*002c*/ 	.word	0x00000010


	//----- nvinfo : EIATTR_MIN_STACK_SIZE
	.align		4
.L_9:
        /*0030*/ 	.byte	0x04, 0x12
        /*0032*/ 	.short	(.L_11 - .L_10)
	.align		4
.L_10:
        /*0034*/ 	.word	index@(_Z22unique_gid_calculationPi)
        /*0038*/ 	.word	0x00000010


	//----- nvinfo : EIATTR_MIN_STACK_SIZE
	.align		4
.L_11:
        /*003c*/ 	.byte	0x04, 0x12
        /*003e*/ 	.short	(.L_13 - .L_12)
	.align		4
.L_12:
        /*0040*/ 	.word	index@(_Z25unique_idx_calc_threadIdxPi)
        /*0044*/ 	.word	0x00000008
.L_13:


//--------------------- .nv.compat                --------------------------
	.section	.nv.compat,"",@"SHT_CUDA_COMPAT_INFO"
	.align	4
        /*0000*/ 	.byte	0x02, 0x09, 0x00, 0x00, 0x02, 0x02, 0x01, 0x00, 0x02, 0x05, 0x05, 0x00, 0x03, 0x07, 0x01, 0x01
        /*0010*/ 	.byte	0x02, 0x03, 0x00, 0x00, 0x02, 0x06, 0x01, 0x00, 0x04, 0x0b, 0x08, 0x00, 0x09, 0x00, 0x00, 0x00
        /*0020*/ 	.byte	0x00, 0x00, 0x00, 0x00


//--------------------- .nv.info._Z22unique_gid_calculationPi --------------------------
	.section	.nv.info._Z22unique_gid_calculationPi,"",@"SHT_CUDA_INFO"
	.sectionflags	@""
	.align	4


	//----- nvinfo : EIATTR_CUDA_API_VERSION
	.align		4
        /*0000*/ 	.byte	0x04, 0x37
        /*0002*/ 	.short	(.L_15 - .L_14)
.L_14:
        /*0004*/ 	.word	0x00000082


	//----- nvinfo : EIATTR_KPARAM_INFO
	.align		4
.L_15:
        /*0008*/ 	.byte	0x04, 0x17
        /*000a*/ 	.short	(.L_17 - .L_16)
.L_16:
        /*000c*/ 	.word	0x00000000
        /*0010*/ 	.short	0x0000
        /*0012*/ 	.short	0x0000
        /*0014*/ 	.byte	0x00, 0xf5, 0x21, 0x00


	//----- nvinfo : EIATTR_SPARSE_MMA_MASK
	.align		4
.L_17:
        /*0018*/ 	.byte	0x03, 0x50
        /*001a*/ 	.short	0x0000


	//----- nvinfo : EIATTR_MAXREG_COUNT
	.align		4
        /*001c*/ 	.byte	0x03, 0x1b
        /*001e*/ 	.short	0x00ff


	//----- nvinfo : EIATTR_EXTERNS
	.align		4
        /*0020*/ 	.byte	0x04, 0x0f
        /*0022*/ 	.short	(.L_19 - .L_18)


	//   ....[0]....
	.align		4
.L_18:
        /*0024*/ 	.word	index@(vprintf)


	//----- nvinfo : EIATTR_MERCURY_ISA_VERSION
	.align		4
.L_19:
        /*0028*/ 	.byte	0x03, 0x5f
        /*002a*/ 	.short	0x0101


	//----- nvinfo : EIATTR_VRC_CTA_INIT_COUNT
	.align		4
        /*002c*/ 	.byte	0x02, 0x4a
	.zero		1
	.zero		1


	//----- nvinfo : EIATTR_SYSCALL_OFFSETS
	.align		4
        /*0030*/ 	.byte	0x04, 0x46
        /*0032*/ 	.short	(.L_21 - .L_20)


	//   ....[0]....
.L_20:
        /*0034*/ 	.word	0x00000150


	//----- nvinfo : EIATTR_EXIT_INSTR_OFFSETS
	.align		4
.L_21:
        /*0038*/ 	.byte	0x04, 0x1c
        /*003a*/ 	.short	(.L_23 - .L_22)


	//   ....[0]....
.L_22:
        /*003c*/ 	.word	0x00000160


	//----- nvinfo : EIATTR_CBANK_PARAM_SIZE
	.align		4
.L_23:
        /*0040*/ 	.byte	0x03, 0x19
        /*0042*/ 	.short	0x0008


	//----- nvinfo : EIATTR_PARAM_CBANK
	.align		4
        /*0044*/ 	.byte	0x04, 0x0a
        /*0046*/ 	.short	(.L_25 - .L_24)
	.align		4
.L_24:
        /*0048*/ 	.word	index@(.nv.constant0._Z22unique_gid_calculationPi)
        /*004c*/ 	.short	0x0380
        /*004e*/ 	.short	0x0008


	//----- nvinfo : EIATTR_SW_WAR
	.align		4
.L_25:
        /*0050*/ 	.byte	0x04, 0x36
        /*0052*/ 	.short	(.L_27 - .L_26)
.L_26:
        /*0054*/ 	.word	0x00000008
.L_27:


//--------------------- .nv.info._Z25unique_idx_calc_threadIdxPi --------------------------
	.section	.nv.info._Z25unique_idx_calc_threadIdxPi,"",@"SHT_CUDA_INFO"
	.sectionflags	@""
	.align	4


	//----- nvinfo : EIATTR_CUDA_API_VERSION
	.align		4
        /*0000*/ 	.byte	0x04, 0x37
        /*0002*/ 	.short	(.L_29 - .L_28)
.L_28:
        /*0004*/ 	.word	0x00000082


	//----- nvinfo : EIATTR_KPARAM_INFO
	.align		4
.L_29:
        /*0008*/ 	.byte	0x04, 0x17
        /*000a*/ 	.short	(.L_31 - .L_30)
.L_30:
        /*000c*/ 	.word	0x00000000
        /*0010*/ 	.short	0x0000
        /*0012*/ 	.short	0x0000
        /*0014*/ 	.byte	0x00, 0xf5, 0x21, 0x00


	//----- nvinfo : EIATTR_SPARSE_MMA_MASK
	.align		4
.L_31:
        /*0018*/ 	.byte	0x03, 0x50
        /*001a*/ 	.short	0x0000


	//----- nvinfo : EIATTR_MAXREG_COUNT
	.align		4
        /*001c*/ 	.byte	0x03, 0x1b
        /*001e*/ 	.short	0x00ff


	//----- nvinfo : EIATTR_EXTERNS
	.align		4
        /*0020*/ 	.byte	0x04, 0x0f
        /*0022*/ 	.short	(.L_33 - .L_32)


	//   ....[0]....
	.align		4
.L_32:
        /*0024*/ 	.word	index@(vprintf)


	//----- nvinfo : EIATTR_MERCURY_ISA_VERSION
	.align		4
.L_33:
        /*0028*/ 	.byte	0x03, 0x5f
        /*002a*/ 	.short	0x0101


	//----- nvinfo : EIATTR_VRC_CTA_INIT_COUNT
	.align		4
        /*002c*/ 	.byte	0x02, 0x4a
	.zero		1
	.zero		1


	//----- nvinfo : EIATTR_SYSCALL_OFFSETS
	.align		4
        /*0030*/ 	.byte	0x04, 0x46
        /*0032*/ 	.short	(.L_35 - .L_34)


	//   ....[0]....
.L_34:
        /*0034*/ 	.word	0x00000120


	//----- nvinfo : EIATTR_EXIT_INSTR_OFFSETS
	.align		4
.L_35:
        /*0038*/ 	.byte	0x04, 0x1c
        /*003a*/ 	.short	(.L_37 - .L_36)


	//   ....[0]....
.L_36:
        /*003c*/ 	.word	0x00000130


	//----- nvinfo : EIATTR_CBANK_PARAM_SIZE
	.align		4
.L_37:
        /*0040*/ 	.byte	0x03, 0x19
        /*0042*/ 	.short	0x0008


	//----- nvinfo : EIATTR_PARAM_CBANK
	.align		4
        /*0044*/ 	.byte	0x04, 0x0a
        /*0046*/ 	.short	(.L_39 - .L_38)
	.align		4
.L_38:
        /*0048*/ 	.word	index@(.nv.constant0._Z25unique_idx_calc_threadIdxPi)
        /*004c*/ 	.short	0x0380
        /*004e*/ 	.short	0x0008


	//----- nvinfo : EIATTR_SW_WAR
	.align		4
.L_39:
        /*0050*/ 	.byte	0x04, 0x36
        /*0052*/ 	.short	(.L_41 - .L_40)
.L_40:
        /*0054*/ 	.word	0x00000008
.L_41:


//--------------------- .nv.callgraph             --------------------------
	.section	.nv.callgraph,"",@"SHT_CUDA_CALLGRAPH"
	.align	4
	.sectionentsize	8
	.align		4
        /*0000*/ 	.word	0x00000000
	.align		4
        /*0004*/ 	.word	0xffffffff
	.align		4
        /*0008*/ 	.word	index@(_Z22unique_gid_calculationPi)
	.align		4
        /*000c*/ 	.word	index@(vprintf)
	.align		4
        /*0010*/ 	.word	index@(_Z25unique_idx_calc_threadIdxPi)
	.align		4
        /*0014*/ 	.word	index@(vprintf)
	.align		4
        /*0018*/ 	.word	0x00000000
	.align		4
        /*001c*/ 	.word	0xfffffffe
	.align		4
        /*0020*/ 	.word	0x00000000
	.align		4
        /*0024*/ 	.word	0xfffffffd
	.align		4
        /*0028*/ 	.word	0x00000000
	.align		4
        /*002c*/ 	.word	0xfffffffc


//--------------------- .nv.constant4             --------------------------
	.section	.nv.constant4,"a",@progbits
	.align	8
	.align		8
.nv.constant4:
        /*0000*/ 	.dword	vprintf
	.align		8
        /*0008*/ 	.dword	$str
	.align		8
        /*0010*/ 	.dword	$str$1


//--------------------- .text._Z22unique_gid_calculationPi --------------------------
	.section	.text._Z22unique_gid_calculationPi,"ax",@progbits
	.align	128
        .global         _Z22unique_gid_calculationPi
        .type           _Z22unique_gid_calculationPi,@function
        .size           _Z22unique_gid_calculationPi,(.L_x_4 - _Z22unique_gid_calculationPi)
        .other          _Z22unique_gid_calculationPi,@"STO_CUDA_ENTRY STV_DEFAULT"
_Z22unique_gid_calculationPi:
.text._Z22unique_gid_calculationPi:
[----:B------:R-:W0:Y:S01]  /*0000*/  LDC R1, c[0x0][0x37c] ;  /* 0x0000df00ff017b82 */ /* 0x000e220000000800 */
[----:B------:R-:W1:Y:S07]  /*0010*/  S2R R13, SR_TID.X ;  /* 0x00000000000d7919 */ /* 0x000e6e0000002100 */
[----:B------:R-:W2:Y:S01]  /*0020*/  LDC.64 R2, c[0x0][0x380] ;  /* 0x0000e000ff027b82 */ /* 0x000ea20000000a00 */
[----:B------:R-:W3:Y:S01]  /*0030*/  LDCU UR6, c[0x0][0x2fc] ;  /* 0x00005f80ff0677ac */ /* 0x000ee20008000800 */
[----:B0-----:R-:W-:Y:S01]  /*0040*/  VIADD R1, R1, 0xfffffff0 ;  /* 0xfffffff001017836 */ /* 0x001fe20000000000 */
[----:B------:R-:W1:Y:S01]  /*0050*/  S2R R12, SR_CTAID.X ;  /* 0x00000000000c7919 */ /* 0x000e620000002500 */
[----:B------:R-:W1:Y:S01]  /*0060*/  LDCU UR7, c[0x0][0x360] ;  /* 0x00006c00ff0777ac */ /* 0x000e620008000800 */
[----:B------:R-:W0:Y:S01]  /*0070*/  LDCU.64 UR4, c[0x0][0x358] ;  /* 0x00006b00ff0477ac */ /* 0x000e220008000a00 */
[----:B------:R-:W-:Y:S01]  /*0080*/  MOV R0, 0x0 ;  /* 0x0000000000007802 */ /* 0x000fe20000000f00 */
[----:B------:R-:W4:Y:S01]  /*0090*/  LDCU.64 UR8, c[0x4][0x10] ;  /* 0x01000200ff0877ac */ /* 0x000f220008000a00 */
[----:B-1----:R-:W-:-:S04]  /*00a0*/  IMAD R14, R12, UR7, R13 ;  /* 0x000000070c0e7c24 */ /* 0x002fc8000f8e020d */
[----:B--2---:R-:W-:-:S05]  /*00b0*/  IMAD.WIDE R2, R14, 0x4, R2 ;  /* 0x000000040e027825 */ /* 0x004fca00078e0202 */
[----:B0-----:R-:W2:Y:S01]  /*00c0*/  LDG.E R15, desc[UR4][R2.64] ;  /* 0x00000004020f7981 */ /* 0x001ea2000c1e1900 */
[----:B------:R-:W0:Y:S01]  /*00d0*/  LDCU UR4, c[0x0][0x2f8] ;  /* 0x00005f00ff0477ac */ /* 0x000e220008000800 */
[----:B------:R1:W1:Y:S01]  /*00e0*/  LDC.64 R8, c[0x4][R0] ;  /* 0x0100000000087b82 */ /* 0x0002620000000a00 */
[----:B----4-:R-:W-:Y:S01]  /*00f0*/  IMAD.U32 R4, RZ, RZ, UR8 ;  /* 0x00000008ff047e24 */ /* 0x010fe2000f8e00ff */
[----:B------:R-:W-:Y:S02]  /*0100*/  MOV R5, UR9 ;  /* 0x0000000900057c02 */ /* 0x000fe40008000f00 */
[----:B0-----:R-:W-:-:S04]  /*0110*/  IADD3 R6, P0, PT, R1, UR4, RZ ;  /* 0x0000000401067c10 */ /* 0x001fc8000ff1e0ff */
[----:B---3--:R-:W-:Y:S01]  /*0120*/  IADD3.X R7, PT, PT, RZ, UR6, RZ, P0, !PT ;  /* 0x00000006ff077c10 */ /* 0x008fe200087fe4ff */
[----:B-12---:R0:W-:Y:S08]  /*0130*/  STL.128 [R1], R12 ;  /* 0x0000000c01007387 */ /* 0x0061f00000100c00 */
[----:B------:R-:W-:-:S07]  /*0140*/  LEPC R20, `(.L_x_0) ;  /* 0x000000001014794e */ /* 0x000fce0000000000 */
[----:B0-----:R-:W-:Y:S05]  /*0150*/  CALL.ABS.NOINC R8 ;  /* 0x0000000008007343 */ /* 0x001fea0003c00000 */
.L_x_0:
[----:B------:R-:W-:Y:S05]  /*0160*/  EXIT ;  /* 0x000000000000794d */ /* 0x000fea0003800000 */
.L_x_1:
[----:B------:R-:W-:-:S00]  /*0170*/  BRA `(.L_x_1) ;  /* 0xfffffffc00fc7947 */ /* 0x000fc0000383ffff */
[----:B------:R-:W-:-:S00]  /*0180*/  NOP ;  /* 0x0000000000007918 */ /* 0x000fc00000000000 */
[----:B------:R-:W-:-:S00]  /*0190*/  NOP ;  /* 0x0000000000007918 */ /* 0x000fc00000000000 */
[----:B------:R-:W-:-:S00]  /*01a0*/  NOP ;  /* 0x0000000000007918 */ /* 0x000fc00000000000 */
[----:B------:R-:W-:-:S00]  /*01b0*/  NOP ;  /* 0x0000000000007918 */ /* 0x000fc00000000000 */
[----:B------:R-:W-:-:S00]  /*01c0*/  NOP ;  /* 0x0000000000007918 */ /* 0x000fc00000000000 */
[----:B------:R-:W-:-:S00]  /*01d0*/  NOP ;  /* 0x0000000000007918 */ /* 0x000fc00000000000 */
[----:B------:R-:W-:-:S00]  /*01e0*/  NOP ;  /* 0x0000000000007918 */ /* 0x000fc00000000000 */
[----:B------:R-:W-:-:S00]  /*01f0*/  NOP ;  /* 0x0000000000007918 */ /* 0x000fc00000000000 */
.L_x_4:


//--------------------- .text._Z25unique_idx_calc_threadIdxPi --------------------------
	.section	.text._Z25unique_idx_calc_threadIdxPi,"ax",@progbits
	.align	128
        .global         _Z25unique_idx_calc_threadIdxPi
        .type           _Z25unique_idx_calc_threadIdxPi,@function
        .size           _Z25unique_idx_calc_threadIdxPi,(.L_x_5 - _Z25unique_idx_calc_threadIdxPi)
        .other          _Z25unique_idx_calc_threadIdxPi,@"STO_CUDA_ENTRY STV_DEFAULT"
_Z25unique_idx_calc_threadIdxPi:
.text._Z25unique_idx_calc_threadIdxPi:
[----:B------:R-:W0:Y:S01]  /*0000*/  LDC R1, c[0x0][0x37c] ;  /* 0x0000df00ff017b82 */ /* 0x000e220000000800 */
[----:B------:R-:W1:Y:S07]  /*0010*/  S2R R10, SR_TID.X ;  /* 0x00000000000a7919 */ /* 0x000e6e0000002100 */
[----:B------:R-:W1:Y:S01]  /*0020*/  LDC.64 R2, c[0x0][0x380] ;  /* 0x0000e000ff027b82 */ /* 0x000e620000000a00 */
[----:B------:R-:W2:Y:S01]  /*0030*/  LDCU.64 UR4, c[0x0][0x358] ;  /* 0x00006b00ff0477ac */ /* 0x000ea20008000a00 */
[----:B0-----:R-:W-:Y:S01]  /*0040*/  VIADD R1, R1, 0xfffffff8 ;  /* 0xfffffff801017836 */ /* 0x001fe20000000000 */
[----:B------:R-:W0:Y:S01]  /*0050*/  LDCU.64 UR6, c[0x4][0x8] ;  /* 0x01000100ff0677ac */ /* 0x000e220008000a00 */
[----:B-1----:R-:W-:-:S05]  /*0060*/  IMAD.WIDE.U32 R2, R10, 0x4, R2 ;  /* 0x000000040a027825 */ /* 0x002fca00078e0002 */
[----:B--2---:R-:W2:Y:S01]  /*0070*/  LDG.E R11, desc[UR4][R2.64] ;  /* 0x00000004020b7981 */ /* 0x004ea2000c1e1900 */
[----:B------:R-:W-:Y:S01]  /*0080*/  MOV R0, 0x0 ;  /* 0x0000000000007802 */ /* 0x000fe20000000f00 */
[----:B------:R-:W1:Y:S01]  /*0090*/  LDCU UR4, c[0x0][0x2f8] ;  /* 0x00005f00ff0477ac */ /* 0x000e620008000800 */
[----:B0-----:R-:W-:Y:S01]  /*00a0*/  IMAD.U32 R4, RZ, RZ, UR6 ;  /* 0x00000006ff047e24 */ /* 0x001fe2000f8e00ff */
[----:B------:R-:W-:Y:S01]  /*00b0*/  MOV R5, UR7 ;  /* 0x0000000700057c02 */ /* 0x000fe20008000f00 */
[----:B------:R0:W3:Y:S01]  /*00c0*/  LDC.64 R8, c[0x4][R0] ;  /* 0x0100000000087b82 */ /* 0x0000e20000000a00 */
[----:B------:R-:W4:Y:S01]  /*00d0*/  LDCU UR5, c[0x0][0x2fc] ;  /* 0x00005f80ff0577ac */ /* 0x000f220008000800 */
[----:B-1----:R-:W-:-:S05]  /*00e0*/  IADD3 R6, P0, PT, R1, UR4, RZ ;  /* 0x0000000401067c10 */ /* 0x002fca000ff1e0ff */
[----:B----4-:R-:W-:Y:S01]  /*00f0*/  IMAD.X R7, RZ, RZ, UR5, P0 ;  /* 0x00000005ff077e24 */ /* 0x010fe200080e06ff */
[----:B--23--:R0:W-:Y:S07]  /*0100*/  STL.64 [R1], R10 ;  /* 0x0000000a01007387 */ /* 0x00c1ee0000100a00 */
[----:B------:R-:W-:-:S07]  /*0110*/  LEPC R20, `(.L_x_2) ;  /* 0x000000001014794e */ /* 0x000fce0000000000 */
[----:B0-----:R-:W-:Y:S05]  /*0120*/  CALL.ABS.NOINC R8 ;  /* 0x0000000008007343 */ /* 0x001fea0003c00000 */
.L_x_2:
[----:B------:R-:W-:Y:S05]  /*0130*/  EXIT ;  /* 0x000000000000794d */ /* 0x000fea0003800000 */
.L_x_3:
        /* <DEDUP_REMOVED lines=12> */
.L_x_5:


//--------------------- .nv.global.init           --------------------------
	.section	.nv.global.init,"aw",@progbits
.nv.global.init:
	.type		$str,@object
	.size		$str,($str$1 - $str)
$str:
        /*0000*/ 	.byte	0x74, 0x68, 0x72, 0x65, 0x61, 0x64, 0x49, 0x64, 0x78, 0x20, 0x3a, 0x20, 0x25, 0x64, 0x2c, 0x20
        /*0010*/ 	.byte	0x76, 0x61, 0x6c, 0x75, 0x65, 0x20, 0x3a, 0x20, 0x25, 0x64, 0x20, 0x0a, 0x00
	.type		$str$1,@object
	.size		$str$1,(.L_1 - $str$1)
$str$1:
        /*001d*/ 	.byte	0x62, 0x6c, 0x6f, 0x63, 0x6b, 0x49, 0x64, 0x78, 0x20, 0x3a, 0x20, 0x25, 0x64, 0x2c, 0x20, 0x74
        /*002d*/ 	.byte	0x68, 0x72, 0x65, 0x61, 0x64, 0x49, 0x64, 0x78, 0x20, 0x3a, 0x20, 0x25, 0x64, 0x20, 0x2c, 0x67
        /*003d*/ 	.byte	0x69, 0x64, 0x20, 0x3a, 0x20, 0x25, 0x64, 0x2c, 0x20, 0x76, 0x61, 0x6c, 0x75, 0x65, 0x20, 0x3a
        /*004d*/ 	.byte	0x20, 0x25, 0x64, 0x20, 0x0a, 0x00
.L_1:


//--------------------- .nv.shared.reserved.0     --------------------------
	.section	.nv.shared.reserved.0,"aw",@nobits
	.weak		__nv_reservedSMEM_offset_0_alias
	.size		__nv_reservedSMEM_offset_0_alias, 0, 64
	.other		__nv_reservedSMEM_offset_0_alias,@"STO_CUDA_RESERVED_SHARED STV_DEFAULT"
__nv_reservedSMEM_offset_0_alias:
	.zero		0
	.zero		64


//--------------------- .nv.constant0._Z22unique_gid_calculationPi --------------------------
	.section	.nv.constant0._Z22unique_gid_calculationPi,"a",@progbits
	.sectionflags	@""
	.align	4
.nv.constant0._Z22unique_gid_calculationPi:
	.zero		904


//--------------------- .nv.constant0._Z25unique_idx_calc_threadIdxPi --------------------------
	.section	.nv.constant0._Z25unique_idx_calc_threadIdxPi,"a",@progbits
	.sectionflags	@""
	.align	4
.nv.constant0._Z25unique_idx_calc_threadIdxPi:
	.zero		904


//--------------------- SYMBOLS --------------------------

	.type		.nv.reservedSmem.offset0,@object
	.size		.nv.reservedSmem.offset0,0x4
	.type		vprintf,@function
